//
// Generated by NVIDIA NVVM Compiler
//
// Compiler Build ID: CL-36424714
// Cuda compilation tools, release 13.0, V13.0.88
// Based on NVVM 20.0.0
//

.version 9.0
.target sm_100
.address_size 64

	// .globl	_Z18device_vector_multv
.global .align 8 .u64 dev_vector1;
.global .align 8 .u64 dev_vector2;
.global .align 8 .u64 dev_results;

.visible .entry _Z18device_vector_multv()
{


	ret;

}


// ===== COMPILED SASS (sm_100) =====

	.target	sm_100

	.elftype	@"ET_EXEC"


//--------------------- .note.nv.tkinfo           --------------------------
	.section	.note.nv.tkinfo,"",@"SHT_NOTE"
	.sectionflags	@"SHF_NOTE_NV_TKINFO"
	.tkinfo
        /*0018*/ 	.word	0x00000002
        /*0030*/ 	.string	""
        /*0030*/ 	.string	"ptxas"
        /*0030*/ 	.string	"Cuda compilation tools, release 13.0, V13.0.88"
        /*0030*/ 	.string	"Build cuda_13.0.r13.0/compiler.36424714_0"
        /*0030*/ 	.string	"-arch sm_100 -m 64 "



//--------------------- .note.nv.cuinfo           --------------------------
	.section	.note.nv.cuinfo,"",@"SHT_NOTE"
	.sectionflags	@"SHF_NOTE_NV_CUINFO"
        /*0018*/ 	.short	0x0002
        /*001a*/ 	.short	0x0064
        /*001c*/ 	.short	0x0082
	.zero		2


//--------------------- .nv.info                  --------------------------
	.section	.nv.info,"",@"SHT_CUDA_INFO"
	.align	4


	//----- nvinfo : EIATTR_REGCOUNT
	.align		4
        /*0000*/ 	.byte	0x04, 0x2f
        /*0002*/ 	.short	(.L_4 - .L_3)
	.align		4
.L_3:
        /*0004*/ 	.word	index@(_Z18device_vector_multv)
        /*0008*/ 	.word	0x00000004


	//----- nvinfo : EIATTR_FRAME_SIZE
	.align		4
.L_4:
        /*000c*/ 	.byte	0x04, 0x11
        /*000e*/ 	.short	(.L_6 - .L_5)
	.align		4
.L_5:
        /*0010*/ 	.word	index@(_Z18device_vector_multv)
        /*0014*/ 	.word	0x00000000


	//----- nvinfo : EIATTR_MIN_STACK_SIZE
	.align		4
.L_6:
        /*0018*/ 	.byte	0x04, 0x12
        /*001a*/ 	.short	(.L_8 - .L_7)
	.align		4
.L_7:
        /*001c*/ 	.word	index@(_Z18device_vector_multv)
        /*0020*/ 	.word	0x00000000
.L_8:


//--------------------- .nv.compat                --------------------------
	.section	.nv.compat,"",@"SHT_CUDA_COMPAT_INFO"
	.align	4
        /*0000*/ 	.byte	0x02, 0x09, 0x00, 0x00, 0x02, 0x02, 0x01, 0x00, 0x02, 0x05, 0x05, 0x00, 0x03, 0x07, 0x01, 0x01
        /*0010*/ 	.byte	0x02, 0x03, 0x00, 0x00, 0x02, 0x06, 0x01, 0x00, 0x04, 0x0b, 0x08, 0x00, 0x09, 0x00, 0x00, 0x00
        /*0020*/ 	.byte	0x00, 0x00, 0x00, 0x00


//--------------------- .nv.info._Z18device_vector_multv --------------------------
	.section	.nv.info._Z18device_vector_multv,"",@"SHT_CUDA_INFO"
	.sectionflags	@""
	.align	4


	//----- nvinfo : EIATTR_CUDA_API_VERSION
	.align		4
        /*0000*/ 	.byte	0x04, 0x37
        /*0002*/ 	.short	(.L_10 - .L_9)
.L_9:
        /*0004*/ 	.word	0x00000082


	//----- nvinfo : EIATTR_SPARSE_MMA_MASK
	.align		4
.L_10:
        /*0008*/ 	.byte	0x03, 0x50
        /*000a*/ 	.short	0x0000


	//----- nvinfo : EIATTR_MAXREG_COUNT
	.align		4
        /*000c*/ 	.byte	0x03, 0x1b
        /*000e*/ 	.short	0x00ff


	//----- nvinfo : EIATTR_MERCURY_ISA_VERSION
	.align		4
        /*0010*/ 	.byte	0x03, 0x5f
        /*0012*/ 	.short	0x0101


	//----- nvinfo : EIATTR_VRC_CTA_INIT_COUNT
	.align		4
        /*0014*/ 	.byte	0x02, 0x4a
	.zero		1
	.zero		1


	//----- nvinfo : EIATTR_EXIT_INSTR_OFFSETS
	.align		4
        /*0018*/ 	.byte	0x04, 0x1c
        /*001a*/ 	.short	(.L_12 - .L_11)


	//   ....[0]....
.L_11:
        /*001c*/ 	.word	0x00000010


	//----- nvinfo : EIATTR_SW_WAR
	.align		4
.L_12:
        /*0020*/ 	.byte	0x04, 0x36
        /*0022*/ 	.short	(.L_14 - .L_13)
.L_13:
        /*0024*/ 	.word	0x00000008
.L_14:


//--------------------- .nv.callgraph             --------------------------
	.section	.nv.callgraph,"",@"SHT_CUDA_CALLGRAPH"
	.align	4
	.sectionentsize	8
	.align		4
        /*0000*/ 	.word	0x00000000
	.align		4
        /*0004*/ 	.word	0xffffffff
	.align		4
        /*0008*/ 	.word	0x00000000
	.align		4
        /*000c*/ 	.word	0xfffffffe
	.align		4
        /*0010*/ 	.word	0x00000000
	.align		4
        /*0014*/ 	.word	0xfffffffd
	.align		4
        /*0018*/ 	.word	0x00000000
	.align		4
        /*001c*/ 	.word	0xfffffffc


//--------------------- .nv.constant4             --------------------------
	.section	.nv.constant4,"a",@progbits
	.align	8
	.align		8
.nv.constant4:
        /*0000*/ 	.dword	dev_vector1
	.align		8
        /*0008*/ 	.dword	dev_vector2
	.align		8
        /*0010*/ 	.dword	dev_results


//--------------------- .text._Z18device_vector_multv --------------------------
	.section	.text._Z18device_vector_multv,"ax",@progbits
	.align	128
        .global         _Z18device_vector_multv
        .type           _Z18device_vector_multv,@function
        .size           _Z18device_vector_multv,(.L_x_1 - _Z18device_vector_multv)
        .other          _Z18device_vector_multv,@"STO_CUDA_ENTRY STV_DEFAULT"
_Z18device_vector_multv:
.text._Z18device_vector_multv:
[----:B------:R-:W-:Y:S01]  /*0000*/  LDC R1, c[0x0][0x37c] ;  /* 0x0000df00ff017b82 */ /* 0x000fe20000000800 */
[----:B------:R-:W-:Y:S05]  /*0010*/  EXIT ;  /* 0x000000000000794d */ /* 0x000fea0003800000 */
.L_x_0:
[----:B------:R-:W-:-:S00]  /*0020*/  BRA `(.L_x_0) ;  /* 0xfffffffc00fc7947 */ /* 0x000fc0000383ffff */
[----:B------:R-:W-:-:S00]  /*0030*/  NOP ;  /* 0x0000000000007918 */ /* 0x000fc00000000000 */
        /* <DEDUP_REMOVED lines=12> */
.L_x_1:


//--------------------- .nv.shared.reserved.0     --------------------------
	.section	.nv.shared.reserved.0,"aw",@nobits
	.weak		__nv_reservedSMEM_offset_0_alias
	.size		__nv_reservedSMEM_offset_0_alias, 0, 64
	.other		__nv_reservedSMEM_offset_0_alias,@"STO_CUDA_RESERVED_SHARED STV_DEFAULT"
__nv_reservedSMEM_offset_0_alias:
	.zero		0
	.zero		64


//--------------------- .nv.global                --------------------------
	.section	.nv.global,"aw",@nobits
	.align	8
.nv.global:
	.type		dev_results,@object
	.size		dev_results,(dev_vector1 - dev_results)
dev_results:
	.zero		8
	.type		dev_vector1,@object
	.size		dev_vector1,(dev_vector2 - dev_vector1)
dev_vector1:
	.zero		8
	.type		dev_vector2,@object
	.size		dev_vector2,(.L_1 - dev_vector2)
dev_vector2:
	.zero		8
.L_1:


//--------------------- .nv.constant0._Z18device_vector_multv --------------------------
	.section	.nv.constant0._Z18device_vector_multv,"a",@progbits
	.sectionflags	@""
	.align	4
.nv.constant0._Z18device_vector_multv:
	.zero		896


//--------------------- SYMBOLS --------------------------

	.type		.nv.reservedSmem.offset0,@object
	.size		.nv.reservedSmem.offset0,0x4
